//
// Generated by NVIDIA NVVM Compiler
//
// Compiler Build ID: CL-36424714
// Cuda compilation tools, release 13.0, V13.0.88
// Based on NVVM 20.0.0
//

.version 9.0
.target sm_100
.address_size 64

	// .globl	_Z13findMinValuesiPi
.extern .func  (.param .b32 func_retval0) vprintf
(
	.param .b64 vprintf_param_0,
	.param .b64 vprintf_param_1
)
;
.global .align 1 .b8 $str[4] = {37, 100, 10};

.visible .entry _Z13findMinValuesiPi(
	.param .u32 _Z13findMinValuesiPi_param_0,
	.param .u64 .ptr .align 1 _Z13findMinValuesiPi_param_1
)
{
	.local .align 8 .b8 	__local_depot0[8];
	.reg .b64 	%SP;
	.reg .b64 	%SPL;
	.reg .pred 	%p<10>;
	.reg .b32 	%r<110>;
	.reg .b64 	%rd<30>;

	mov.u64 	%SPL, __local_depot0;
	cvta.local.u64 	%SP, %SPL;
	ld.param.u32 	%r16, [_Z13findMinValuesiPi_param_0];
	ld.param.u64 	%rd9, [_Z13findMinValuesiPi_param_1];
	cvta.to.global.u64 	%rd1, %rd9;
	add.u64 	%rd10, %SP, 0;
	add.u64 	%rd2, %SPL, 0;
	setp.lt.s32 	%p1, %r16, 1;
	@%p1 bra 	$L__BB0_13;
	and.b32  	%r1, %r16, 15;
	setp.lt.u32 	%p2, %r16, 16;
	mov.b32 	%r107, 0;
	@%p2 bra 	$L__BB0_4;
	and.b32  	%r107, %r16, 2147483632;
	neg.s32 	%r105, %r107;
	add.s64 	%rd28, %rd1, 32;
	mov.u64 	%rd11, $str;
$L__BB0_3:
	.pragma "nounroll";
	ld.global.u32 	%r18, [%rd28+-32];
	st.local.u32 	[%rd2], %r18;
	cvta.global.u64 	%rd12, %rd11;
	{ // callseq 0, 0
	.param .b64 param0;
	st.param.b64 	[param0], %rd12;
	.param .b64 param1;
	st.param.b64 	[param1], %rd10;
	.param .b32 retval0;
	call.uni (retval0), 
	vprintf, 
	(
	param0, 
	param1
	);
	ld.param.b32 	%r19, [retval0];
	} // callseq 0
	ld.global.u32 	%r21, [%rd28+-28];
	st.local.u32 	[%rd2], %r21;
	{ // callseq 1, 0
	.param .b64 param0;
	st.param.b64 	[param0], %rd12;
	.param .b64 param1;
	st.param.b64 	[param1], %rd10;
	.param .b32 retval0;
	call.uni (retval0), 
	vprintf, 
	(
	param0, 
	param1
	);
	ld.param.b32 	%r22, [retval0];
	} // callseq 1
	ld.global.u32 	%r24, [%rd28+-24];
	st.local.u32 	[%rd2], %r24;
	{ // callseq 2, 0
	.param .b64 param0;
	st.param.b64 	[param0], %rd12;
	.param .b64 param1;
	st.param.b64 	[param1], %rd10;
	.param .b32 retval0;
	call.uni (retval0), 
	vprintf, 
	(
	param0, 
	param1
	);
	ld.param.b32 	%r25, [retval0];
	} // callseq 2
	ld.global.u32 	%r27, [%rd28+-20];
	st.local.u32 	[%rd2], %r27;
	{ // callseq 3, 0
	.param .b64 param0;
	st.param.b64 	[param0], %rd12;
	.param .b64 param1;
	st.param.b64 	[param1], %rd10;
	.param .b32 retval0;
	call.uni (retval0), 
	vprintf, 
	(
	param0, 
	param1
	);
	ld.param.b32 	%r28, [retval0];
	} // callseq 3
	ld.global.u32 	%r30, [%rd28+-16];
	st.local.u32 	[%rd2], %r30;
	{ // callseq 4, 0
	.param .b64 param0;
	st.param.b64 	[param0], %rd12;
	.param .b64 param1;
	st.param.b64 	[param1], %rd10;
	.param .b32 retval0;
	call.uni (retval0), 
	vprintf, 
	(
	param0, 
	param1
	);
	ld.param.b32 	%r31, [retval0];
	} // callseq 4
	ld.global.u32 	%r33, [%rd28+-12];
	st.local.u32 	[%rd2], %r33;
	{ // callseq 5, 0
	.param .b64 param0;
	st.param.b64 	[param0], %rd12;
	.param .b64 param1;
	st.param.b64 	[param1], %rd10;
	.param .b32 retval0;
	call.uni (retval0), 
	vprintf, 
	(
	param0, 
	param1
	);
	ld.param.b32 	%r34, [retval0];
	} // callseq 5
	ld.global.u32 	%r36, [%rd28+-8];
	st.local.u32 	[%rd2], %r36;
	{ // callseq 6, 0
	.param .b64 param0;
	st.param.b64 	[param0], %rd12;
	.param .b64 param1;
	st.param.b64 	[param1], %rd10;
	.param .b32 retval0;
	call.uni (retval0), 
	vprintf, 
	(
	param0, 
	param1
	);
	ld.param.b32 	%r37, [retval0];
	} // callseq 6
	ld.global.u32 	%r39, [%rd28+-4];
	st.local.u32 	[%rd2], %r39;
	{ // callseq 7, 0
	.param .b64 param0;
	st.param.b64 	[param0], %rd12;
	.param .b64 param1;
	st.param.b64 	[param1], %rd10;
	.param .b32 retval0;
	call.uni (retval0), 
	vprintf, 
	(
	param0, 
	param1
	);
	ld.param.b32 	%r40, [retval0];
	} // callseq 7
	ld.global.u32 	%r42, [%rd28];
	st.local.u32 	[%rd2], %r42;
	{ // callseq 8, 0
	.param .b64 param0;
	st.param.b64 	[param0], %rd12;
	.param .b64 param1;
	st.param.b64 	[param1], %rd10;
	.param .b32 retval0;
	call.uni (retval0), 
	vprintf, 
	(
	param0, 
	param1
	);
	ld.param.b32 	%r43, [retval0];
	} // callseq 8
	ld.global.u32 	%r45, [%rd28+4];
	st.local.u32 	[%rd2], %r45;
	{ // callseq 9, 0
	.param .b64 param0;
	st.param.b64 	[param0], %rd12;
	.param .b64 param1;
	st.param.b64 	[param1], %rd10;
	.param .b32 retval0;
	call.uni (retval0), 
	vprintf, 
	(
	param0, 
	param1
	);
	ld.param.b32 	%r46, [retval0];
	} // callseq 9
	ld.global.u32 	%r48, [%rd28+8];
	st.local.u32 	[%rd2], %r48;
	{ // callseq 10, 0
	.param .b64 param0;
	st.param.b64 	[param0], %rd12;
	.param .b64 param1;
	st.param.b64 	[param1], %rd10;
	.param .b32 retval0;
	call.uni (retval0), 
	vprintf, 
	(
	param0, 
	param1
	);
	ld.param.b32 	%r49, [retval0];
	} // callseq 10
	ld.global.u32 	%r51, [%rd28+12];
	st.local.u32 	[%rd2], %r51;
	{ // callseq 11, 0
	.param .b64 param0;
	st.param.b64 	[param0], %rd12;
	.param .b64 param1;
	st.param.b64 	[param1], %rd10;
	.param .b32 retval0;
	call.uni (retval0), 
	vprintf, 
	(
	param0, 
	param1
	);
	ld.param.b32 	%r52, [retval0];
	} // callseq 11
	ld.global.u32 	%r54, [%rd28+16];
	st.local.u32 	[%rd2], %r54;
	{ // callseq 12, 0
	.param .b64 param0;
	st.param.b64 	[param0], %rd12;
	.param .b64 param1;
	st.param.b64 	[param1], %rd10;
	.param .b32 retval0;
	call.uni (retval0), 
	vprintf, 
	(
	param0, 
	param1
	);
	ld.param.b32 	%r55, [retval0];
	} // callseq 12
	ld.global.u32 	%r57, [%rd28+20];
	st.local.u32 	[%rd2], %r57;
	{ // callseq 13, 0
	.param .b64 param0;
	st.param.b64 	[param0], %rd12;
	.param .b64 param1;
	st.param.b64 	[param1], %rd10;
	.param .b32 retval0;
	call.uni (retval0), 
	vprintf, 
	(
	param0, 
	param1
	);
	ld.param.b32 	%r58, [retval0];
	} // callseq 13
	ld.global.u32 	%r60, [%rd28+24];
	st.local.u32 	[%rd2], %r60;
	{ // callseq 14, 0
	.param .b64 param0;
	st.param.b64 	[param0], %rd12;
	.param .b64 param1;
	st.param.b64 	[param1], %rd10;
	.param .b32 retval0;
	call.uni (retval0), 
	vprintf, 
	(
	param0, 
	param1
	);
	ld.param.b32 	%r61, [retval0];
	} // callseq 14
	ld.global.u32 	%r63, [%rd28+28];
	st.local.u32 	[%rd2], %r63;
	{ // callseq 15, 0
	.param .b64 param0;
	st.param.b64 	[param0], %rd12;
	.param .b64 param1;
	st.param.b64 	[param1], %rd10;
	.param .b32 retval0;
	call.uni (retval0), 
	vprintf, 
	(
	param0, 
	param1
	);
	ld.param.b32 	%r64, [retval0];
	} // callseq 15
	add.s32 	%r105, %r105, 16;
	add.s64 	%rd28, %rd28, 64;
	setp.ne.s32 	%p3, %r105, 0;
	@%p3 bra 	$L__BB0_3;
$L__BB0_4:
	setp.eq.s32 	%p4, %r1, 0;
	@%p4 bra 	$L__BB0_13;
	and.b32  	%r7, %r16, 7;
	setp.lt.u32 	%p5, %r1, 8;
	@%p5 bra 	$L__BB0_7;
	mul.wide.u32 	%rd14, %r107, 4;
	add.s64 	%rd15, %rd1, %rd14;
	ld.global.u32 	%r66, [%rd15];
	st.local.u32 	[%rd2], %r66;
	mov.u64 	%rd16, $str;
	cvta.global.u64 	%rd17, %rd16;
	{ // callseq 16, 0
	.param .b64 param0;
	st.param.b64 	[param0], %rd17;
	.param .b64 param1;
	st.param.b64 	[param1], %rd10;
	.param .b32 retval0;
	call.uni (retval0), 
	vprintf, 
	(
	param0, 
	param1
	);
	ld.param.b32 	%r67, [retval0];
	} // callseq 16
	ld.global.u32 	%r69, [%rd15+4];
	st.local.u32 	[%rd2], %r69;
	{ // callseq 17, 0
	.param .b64 param0;
	st.param.b64 	[param0], %rd17;
	.param .b64 param1;
	st.param.b64 	[param1], %rd10;
	.param .b32 retval0;
	call.uni (retval0), 
	vprintf, 
	(
	param0, 
	param1
	);
	ld.param.b32 	%r70, [retval0];
	} // callseq 17
	ld.global.u32 	%r72, [%rd15+8];
	st.local.u32 	[%rd2], %r72;
	{ // callseq 18, 0
	.param .b64 param0;
	st.param.b64 	[param0], %rd17;
	.param .b64 param1;
	st.param.b64 	[param1], %rd10;
	.param .b32 retval0;
	call.uni (retval0), 
	vprintf, 
	(
	param0, 
	param1
	);
	ld.param.b32 	%r73, [retval0];
	} // callseq 18
	ld.global.u32 	%r75, [%rd15+12];
	st.local.u32 	[%rd2], %r75;
	{ // callseq 19, 0
	.param .b64 param0;
	st.param.b64 	[param0], %rd17;
	.param .b64 param1;
	st.param.b64 	[param1], %rd10;
	.param .b32 retval0;
	call.uni (retval0), 
	vprintf, 
	(
	param0, 
	param1
	);
	ld.param.b32 	%r76, [retval0];
	} // callseq 19
	ld.global.u32 	%r78, [%rd15+16];
	st.local.u32 	[%rd2], %r78;
	{ // callseq 20, 0
	.param .b64 param0;
	st.param.b64 	[param0], %rd17;
	.param .b64 param1;
	st.param.b64 	[param1], %rd10;
	.param .b32 retval0;
	call.uni (retval0), 
	vprintf, 
	(
	param0, 
	param1
	);
	ld.param.b32 	%r79, [retval0];
	} // callseq 20
	ld.global.u32 	%r81, [%rd15+20];
	st.local.u32 	[%rd2], %r81;
	{ // callseq 21, 0
	.param .b64 param0;
	st.param.b64 	[param0], %rd17;
	.param .b64 param1;
	st.param.b64 	[param1], %rd10;
	.param .b32 retval0;
	call.uni (retval0), 
	vprintf, 
	(
	param0, 
	param1
	);
	ld.param.b32 	%r82, [retval0];
	} // callseq 21
	ld.global.u32 	%r84, [%rd15+24];
	st.local.u32 	[%rd2], %r84;
	{ // callseq 22, 0
	.param .b64 param0;
	st.param.b64 	[param0], %rd17;
	.param .b64 param1;
	st.param.b64 	[param1], %rd10;
	.param .b32 retval0;
	call.uni (retval0), 
	vprintf, 
	(
	param0, 
	param1
	);
	ld.param.b32 	%r85, [retval0];
	} // callseq 22
	ld.global.u32 	%r87, [%rd15+28];
	st.local.u32 	[%rd2], %r87;
	{ // callseq 23, 0
	.param .b64 param0;
	st.param.b64 	[param0], %rd17;
	.param .b64 param1;
	st.param.b64 	[param1], %rd10;
	.param .b32 retval0;
	call.uni (retval0), 
	vprintf, 
	(
	param0, 
	param1
	);
	ld.param.b32 	%r88, [retval0];
	} // callseq 23
	add.s32 	%r107, %r107, 8;
$L__BB0_7:
	setp.eq.s32 	%p6, %r7, 0;
	@%p6 bra 	$L__BB0_13;
	and.b32  	%r10, %r16, 3;
	setp.lt.u32 	%p7, %r7, 4;
	@%p7 bra 	$L__BB0_10;
	mul.wide.u32 	%rd19, %r107, 4;
	add.s64 	%rd20, %rd1, %rd19;
	ld.global.u32 	%r90, [%rd20];
	st.local.u32 	[%rd2], %r90;
	mov.u64 	%rd21, $str;
	cvta.global.u64 	%rd22, %rd21;
	{ // callseq 24, 0
	.param .b64 param0;
	st.param.b64 	[param0], %rd22;
	.param .b64 param1;
	st.param.b64 	[param1], %rd10;
	.param .b32 retval0;
	call.uni (retval0), 
	vprintf, 
	(
	param0, 
	param1
	);
	ld.param.b32 	%r91, [retval0];
	} // callseq 24
	ld.global.u32 	%r93, [%rd20+4];
	st.local.u32 	[%rd2], %r93;
	{ // callseq 25, 0
	.param .b64 param0;
	st.param.b64 	[param0], %rd22;
	.param .b64 param1;
	st.param.b64 	[param1], %rd10;
	.param .b32 retval0;
	call.uni (retval0), 
	vprintf, 
	(
	param0, 
	param1
	);
	ld.param.b32 	%r94, [retval0];
	} // callseq 25
	ld.global.u32 	%r96, [%rd20+8];
	st.local.u32 	[%rd2], %r96;
	{ // callseq 26, 0
	.param .b64 param0;
	st.param.b64 	[param0], %rd22;
	.param .b64 param1;
	st.param.b64 	[param1], %rd10;
	.param .b32 retval0;
	call.uni (retval0), 
	vprintf, 
	(
	param0, 
	param1
	);
	ld.param.b32 	%r97, [retval0];
	} // callseq 26
	ld.global.u32 	%r99, [%rd20+12];
	st.local.u32 	[%rd2], %r99;
	{ // callseq 27, 0
	.param .b64 param0;
	st.param.b64 	[param0], %rd22;
	.param .b64 param1;
	st.param.b64 	[param1], %rd10;
	.param .b32 retval0;
	call.uni (retval0), 
	vprintf, 
	(
	param0, 
	param1
	);
	ld.param.b32 	%r100, [retval0];
	} // callseq 27
	add.s32 	%r107, %r107, 4;
$L__BB0_10:
	setp.eq.s32 	%p8, %r10, 0;
	@%p8 bra 	$L__BB0_13;
	mul.wide.u32 	%rd24, %r107, 4;
	add.s64 	%rd29, %rd1, %rd24;
	neg.s32 	%r109, %r10;
	mov.u64 	%rd25, $str;
$L__BB0_12:
	.pragma "nounroll";
	ld.global.u32 	%r102, [%rd29];
	st.local.u32 	[%rd2], %r102;
	cvta.global.u64 	%rd26, %rd25;
	{ // callseq 28, 0
	.param .b64 param0;
	st.param.b64 	[param0], %rd26;
	.param .b64 param1;
	st.param.b64 	[param1], %rd10;
	.param .b32 retval0;
	call.uni (retval0), 
	vprintf, 
	(
	param0, 
	param1
	);
	ld.param.b32 	%r103, [retval0];
	} // callseq 28
	add.s64 	%rd29, %rd29, 4;
	add.s32 	%r109, %r109, 1;
	setp.ne.s32 	%p9, %r109, 0;
	@%p9 bra 	$L__BB0_12;
$L__BB0_13:
	ret;

}


// ===== COMPILED SASS (sm_100) =====

	.target	sm_100

	.elftype	@"ET_EXEC"


//--------------------- .note.nv.tkinfo           --------------------------
	.section	.note.nv.tkinfo,"",@"SHT_NOTE"
	.sectionflags	@"SHF_NOTE_NV_TKINFO"
	.tkinfo
        /*0018*/ 	.word	0x00000002
        /*0030*/ 	.string	""
        /*0030*/ 	.string	"ptxas"
        /*0030*/ 	.string	"Cuda compilation tools, release 13.0, V13.0.88"
        /*0030*/ 	.string	"Build cuda_13.0.r13.0/compiler.36424714_0"
        /*0030*/ 	.string	"-arch sm_100 -m 64 "



//--------------------- .note.nv.cuinfo           --------------------------
	.section	.note.nv.cuinfo,"",@"SHT_NOTE"
	.sectionflags	@"SHF_NOTE_NV_CUINFO"
        /*0018*/ 	.short	0x0002
        /*001a*/ 	.short	0x0064
        /*001c*/ 	.short	0x0082
	.zero		2


//--------------------- .nv.info                  --------------------------
	.section	.nv.info,"",@"SHT_CUDA_INFO"
	.align	4


	//----- nvinfo : EIATTR_REGCOUNT
	.align		4
        /*0000*/ 	.byte	0x04, 0x2f
        /*0002*/ 	.short	(.L_2 - .L_1)
	.align		4
.L_1:
        /*0004*/ 	.word	index@(_Z13findMinValuesiPi)
        /*0008*/ 	.word	0x0000001c


	//----- nvinfo : EIATTR_FRAME_SIZE
	.align		4
.L_2:
        /*000c*/ 	.byte	0x04, 0x11
        /*000e*/ 	.short	(.L_4 - .L_3)
	.align		4
.L_3:
        /*0010*/ 	.word	index@(_Z13findMinValuesiPi)
        /*0014*/ 	.word	0x00000008


	//----- nvinfo : EIATTR_MIN_STACK_SIZE
	.align		4
.L_4:
        /*0018*/ 	.byte	0x04, 0x12
        /*001a*/ 	.short	(.L_6 - .L_5)
	.align		4
.L_5:
        /*001c*/ 	.word	index@(_Z13findMinValuesiPi)
        /*0020*/ 	.word	0x00000008
.L_6:


//--------------------- .nv.compat                --------------------------
	.section	.nv.compat,"",@"SHT_CUDA_COMPAT_INFO"
	.align	4
        /*0000*/ 	.byte	0x02, 0x09, 0x00, 0x00, 0x02, 0x02, 0x01, 0x00, 0x02, 0x05, 0x05, 0x00, 0x03, 0x07, 0x01, 0x01
        /*0010*/ 	.byte	0x02, 0x03, 0x00, 0x00, 0x02, 0x06, 0x01, 0x00, 0x04, 0x0b, 0x08, 0x00, 0x09, 0x00, 0x00, 0x00
        /*0020*/ 	.byte	0x00, 0x00, 0x00, 0x00


//--------------------- .nv.info._Z13findMinValuesiPi --------------------------
	.section	.nv.info._Z13findMinValuesiPi,"",@"SHT_CUDA_INFO"
	.sectionflags	@""
	.align	4


	//----- nvinfo : EIATTR_CUDA_API_VERSION
	.align		4
        /*0000*/ 	.byte	0x04, 0x37
        /*0002*/ 	.short	(.L_8 - .L_7)
.L_7:
        /*0004*/ 	.word	0x00000082


	//----- nvinfo : EIATTR_KPARAM_INFO
	.align		4
.L_8:
        /*0008*/ 	.byte	0x04, 0x17
        /*000a*/ 	.short	(.L_10 - .L_9)
.L_9:
        /*000c*/ 	.word	0x00000000
        /*0010*/ 	.short	0x0001
        /*0012*/ 	.short	0x0008
        /*0014*/ 	.byte	0x00, 0xf5, 0x21, 0x00


	//----- nvinfo : EIATTR_KPARAM_INFO
	.align		4
.L_10:
        /*0018*/ 	.byte	0x04, 0x17
        /*001a*/ 	.short	(.L_12 - .L_11)
.L_11:
        /*001c*/ 	.word	0x00000000
        /*0020*/ 	.short	0x0000
        /*0022*/ 	.short	0x0000
        /*0024*/ 	.byte	0x00, 0xf0, 0x11, 0x00


	//----- nvinfo : EIATTR_SPARSE_MMA_MASK
	.align		4
.L_12:
        /*0028*/ 	.byte	0x03, 0x50
        /*002a*/ 	.short	0x0000


	//----- nvinfo : EIATTR_MAXREG_COUNT
	.align		4
        /*002c*/ 	.byte	0x03, 0x1b
        /*002e*/ 	.short	0x00ff


	//----- nvinfo : EIATTR_EXTERNS
	.align		4
        /*0030*/ 	.byte	0x04, 0x0f
        /*0032*/ 	.short	(.L_14 - .L_13)


	//   ....[0]....
	.align		4
.L_13:
        /*0034*/ 	.word	index@(vprintf)


	//----- nvinfo : EIATTR_MERCURY_ISA_VERSION
	.align		4
.L_14:
        /*0038*/ 	.byte	0x03, 0x5f
        /*003a*/ 	.short	0x0101


	//----- nvinfo : EIATTR_VRC_CTA_INIT_COUNT
	.align		4
        /*003c*/ 	.byte	0x02, 0x4a
	.zero		1
	.zero		1


	//----- nvinfo : EIATTR_SYSCALL_OFFSETS
	.align		4
        /*0040*/ 	.byte	0x04, 0x46
        /*0042*/ 	.short	(.L_16 - .L_15)


	//   ....[0]....
.L_15:
        /*0044*/ 	.word	0x00000230


	//   ....[1]....
        /*0048*/ 	.word	0x000002d0


	//   ....[2]....
        /*004c*/ 	.word	0x00000370


	//   ....[3]....
        /*0050*/ 	.word	0x00000410


	//   ....[4]....
        /*0054*/ 	.word	0x000004b0


	//   ....[5]....
        /*0058*/ 	.word	0x00000550


	//   ....[6]....
        /*005c*/ 	.word	0x000005f0


	//   ....[7]....
        /*0060*/ 	.word	0x00000690


	//   ....[8]....
        /*0064*/ 	.word	0x00000730


	//   ....[9]....
        /*0068*/ 	.word	0x000007d0


	//   ....[10]....
        /*006c*/ 	.word	0x00000870


	//   ....[11]....
        /*0070*/ 	.word	0x00000910


	//   ....[12]....
        /*0074*/ 	.word	0x000009b0


	//   ....[13]....
        /*0078*/ 	.word	0x00000a50


	//   ....[14]....
        /*007c*/ 	.word	0x00000af0


	//   ....[15]....
        /*0080*/ 	.word	0x00000b90


	//   ....[16]....
        /*0084*/ 	.word	0x00000d10


	//   ....[17]....
        /*0088*/ 	.word	0x00000db0


	//   ....[18]....
        /*008c*/ 	.word	0x00000e50


	//   ....[19]....
        /*0090*/ 	.word	0x00000ef0


	//   ....[20]....
        /*0094*/ 	.word	0x00000f90


	//   ....[21]....
        /*0098*/ 	.word	0x00001030


	//   ....[22]....
        /*009c*/ 	.word	0x000010d0


	//   ....[23]....
        /*00a0*/ 	.word	0x00001170


	//   ....[24]....
        /*00a4*/ 	.word	0x000012b0


	//   ....[25]....
        /*00a8*/ 	.word	0x00001350


	//   ....[26]....
        /*00ac*/ 	.word	0x000013f0


	//   ....[27]....
        /*00b0*/ 	.word	0x00001490


	//   ....[28]....
        /*00b4*/ 	.word	0x000015f0


	//----- nvinfo : EIATTR_EXIT_INSTR_OFFSETS
	.align		4
.L_16:
        /*00b8*/ 	.byte	0x04, 0x1c
        /*00ba*/ 	.short	(.L_18 - .L_17)


	//   ....[0]....
.L_17:
        /*00bc*/ 	.word	0x00000070


	//   ....[1]....
        /*00c0*/ 	.word	0x00000c00


	//   ....[2]....
        /*00c4*/ 	.word	0x000011a0


	//   ....[3]....
        /*00c8*/ 	.word	0x000014c0


	//   ....[4]....
        /*00cc*/ 	.word	0x00001640


	//----- nvinfo : EIATTR_CRS_STACK_SIZE
	.align		4
.L_18:
        /*00d0*/ 	.byte	0x04, 0x1e
        /*00d2*/ 	.short	(.L_20 - .L_19)
.L_19:
        /*00d4*/ 	.word	0x00000000


	//----- nvinfo : EIATTR_CBANK_PARAM_SIZE
	.align		4
.L_20:
        /*00d8*/ 	.byte	0x03, 0x19
        /*00da*/ 	.short	0x0010


	//----- nvinfo : EIATTR_PARAM_CBANK
	.align		4
        /*00dc*/ 	.byte	0x04, 0x0a
        /*00de*/ 	.short	(.L_22 - .L_21)
	.align		4
.L_21:
        /*00e0*/ 	.word	index@(.nv.constant0._Z13findMinValuesiPi)
        /*00e4*/ 	.short	0x0380
        /*00e6*/ 	.short	0x0010


	//----- nvinfo : EIATTR_SW_WAR
	.align		4
.L_22:
        /*00e8*/ 	.byte	0x04, 0x36
        /*00ea*/ 	.short	(.L_24 - .L_23)
.L_23:
        /*00ec*/ 	.word	0x00000008
.L_24:


//--------------------- .nv.callgraph             --------------------------
	.section	.nv.callgraph,"",@"SHT_CUDA_CALLGRAPH"
	.align	4
	.sectionentsize	8
	.align		4
        /*0000*/ 	.word	0x00000000
	.align		4
        /*0004*/ 	.word	0xffffffff
	.align		4
        /*0008*/ 	.word	index@(_Z13findMinValuesiPi)
	.align		4
        /*000c*/ 	.word	index@(vprintf)
	.align		4
        /*0010*/ 	.word	0x00000000
	.align		4
        /*0014*/ 	.word	0xfffffffe
	.align		4
        /*0018*/ 	.word	0x00000000
	.align		4
        /*001c*/ 	.word	0xfffffffd
	.align		4
        /*0020*/ 	.word	0x00000000
	.align		4
        /*0024*/ 	.word	0xfffffffc


//--------------------- .nv.constant4             --------------------------
	.section	.nv.constant4,"a",@progbits
	.align	8
	.align		8
.nv.constant4:
        /*0000*/ 	.dword	vprintf
	.align		8
        /*0008*/ 	.dword	$str


//--------------------- .text._Z13findMinValuesiPi --------------------------
	.section	.text._Z13findMinValuesiPi,"ax",@progbits
	.align	128
        .global         _Z13findMinValuesiPi
        .type           _Z13findMinValuesiPi,@function
        .size           _Z13findMinValuesiPi,(.L_x_35 - _Z13findMinValuesiPi)
        .other          _Z13findMinValuesiPi,@"STO_CUDA_ENTRY STV_DEFAULT"
_Z13findMinValuesiPi:
.text._Z13findMinValuesiPi:
[----:B------:R-:W0:Y:S08]  /*0000*/  LDC R1, c[0x0][0x37c] ;  /* 0x0000df00ff017b82 */ /* 0x000e300000000800 */
[----:B------:R-:W1:Y:S01]  /*0010*/  LDC R0, c[0x0][0x380] ;  /* 0x0000e000ff007b82 */ /* 0x000e620000000800 */
[----:B------:R-:W2:Y:S01]  /*0020*/  LDCU UR4, c[0x0][0x2f8] ;  /* 0x00005f00ff0477ac */ /* 0x000ea20008000800 */
[----:B0-----:R-:W-:Y:S01]  /*0030*/  VIADD R1, R1, 0xfffffff8 ;  /* 0xfffffff801017836 */ /* 0x001fe20000000000 */
[----:B------:R-:W0:Y:S04]  /*0040*/  LDCU UR5, c[0x0][0x2fc] ;  /* 0x00005f80ff0577ac */ /* 0x000e280008000800 */
[----:B--2---:R-:W-:-:S02]  /*0050*/  IADD3 R18, P0, PT, R1, UR4, RZ ;  /* 0x0000000401127c10 */ /* 0x004fc4000ff1e0ff */
[----:B-1----:R-:W-:-:S13]  /*0060*/  ISETP.GE.AND P1, PT, R0, 0x1, PT ;  /* 0x000000010000780c */ /* 0x002fda0003f26270 */
[----:B0-----:R-:W-:Y:S05]  /*0070*/  @!P1 EXIT ;  /* 0x000000000000994d */ /* 0x001fea0003800000 */
[C---:B------:R-:W-:Y:S01]  /*0080*/  ISETP.GE.U32.AND P1, PT, R0.reuse, 0x10, PT ;  /* 0x000000100000780c */ /* 0x040fe20003f26070 */
[----:B------:R-:W0:Y:S01]  /*0090*/  LDCU.64 UR36, c[0x0][0x358] ;  /* 0x00006b00ff2477ac */ /* 0x000e220008000a00 */
[----:B------:R-:W-:Y:S01]  /*00a0*/  IMAD.X R2, RZ, RZ, UR5, P0 ;  /* 0x00000005ff027e24 */ /* 0x000fe200080e06ff */
[----:B------:R-:W-:Y:S01]  /*00b0*/  LOP3.LUT R24, R0, 0xf, RZ, 0xc0, !PT ;  /* 0x0000000f00187812 */ /* 0x000fe200078ec0ff */
[----:B------:R-:W-:-:S09]  /*00c0*/  IMAD.MOV.U32 R19, RZ, RZ, RZ ;  /* 0x000000ffff137224 */ /* 0x000fd200078e00ff */
[----:B------:R-:W-:Y:S05]  /*00d0*/  @!P1 BRA `(.L_x_0) ;  /* 0x0000000800c49947 */ /* 0x000fea0003800000 */
[----:B------:R-:W1:Y:S01]  /*00e0*/  LDCU.64 UR4, c[0x0][0x388] ;  /* 0x00007100ff0477ac */ /* 0x000e620008000a00 */
[----:B------:R-:W-:Y:S01]  /*00f0*/  LOP3.LUT R19, R0, 0x7ffffff0, RZ, 0xc0, !PT ;  /* 0x7ffffff000137812 */ /* 0x000fe200078ec0ff */
[----:B------:R-:W-:Y:S03]  /*0100*/  BSSY.RECONVERGENT B6, `(.L_x_0) ;  /* 0x00000ae000067945 */ /* 0x000fe60003800200 */
[----:B------:R-:W-:Y:S01]  /*0110*/  IADD3 R23, PT, PT, -R19, RZ, RZ ;  /* 0x000000ff13177210 */ /* 0x000fe20007ffe1ff */
[----:B-1----:R-:W-:-:S04]  /*0120*/  UIADD3 UR4, UP0, UPT, UR4, 0x20, URZ ;  /* 0x0000002004047890 */ /* 0x002fc8000ff1e0ff */
[----:B------:R-:W-:Y:S02]  /*0130*/  UIADD3.X UR5, UPT, UPT, URZ, UR5, URZ, UP0, !UPT ;  /* 0x00000005ff057290 */ /* 0x000fe400087fe4ff */
[----:B------:R-:W-:-:S04]  /*0140*/  IMAD.U32 R16, RZ, RZ, UR4 ;  /* 0x00000004ff107e24 */ /* 0x000fc8000f8e00ff */
[----:B------:R-:W-:-:S07]  /*0150*/  IMAD.U32 R17, RZ, RZ, UR5 ;  /* 0x00000005ff117e24 */ /* 0x000fce000f8e00ff */
.L_x_17:
[----:B0-----:R-:W2:Y:S01]  /*0160*/  LDG.E R0, desc[UR36][R16.64+-0x20] ;  /* 0xffffe02410007981 */ /* 0x001ea2000c1e1900 */
[----:B------:R-:W-:Y:S01]  /*0170*/  MOV R22, 0x0 ;  /* 0x0000000000167802 */ /* 0x000fe20000000f00 */
[----:B------:R-:W0:Y:S01]  /*0180*/  LDCU.64 UR4, c[0x4][0x8] ;  /* 0x01000100ff0477ac */ /* 0x000e220008000a00 */
[----:B------:R-:W-:Y:S02]  /*0190*/  VIADD R23, R23, 0x10 ;  /* 0x0000001017177836 */ /* 0x000fe40000000000 */
[----:B------:R1:W3:Y:S01]  /*01a0*/  LDC.64 R8, c[0x4][R22] ;  /* 0x0100000016087b82 */ /* 0x0002e20000000a00 */
[----:B------:R-:W-:Y:S02]  /*01b0*/  IMAD.MOV.U32 R6, RZ, RZ, R18 ;  /* 0x000000ffff067224 */ /* 0x000fe400078e0012 */
[----:B------:R-:W-:Y:S01]  /*01c0*/  ISETP.NE.AND P0, PT, R23, RZ, PT ;  /* 0x000000ff1700720c */ /* 0x000fe20003f05270 */
[----:B------:R-:W-:-:S03]  /*01d0*/  IMAD.MOV.U32 R7, RZ, RZ, R2 ;  /* 0x000000ffff077224 */ /* 0x000fc600078e0002 */
[----:B------:R-:W-:Y:S02]  /*01e0*/  P2R R25, PR, RZ, 0x1 ;  /* 0x00000001ff197803 */ /* 0x000fe40000000000 */
[----:B0-----:R-:W-:Y:S01]  /*01f0*/  MOV R4, UR4 ;  /* 0x0000000400047c02 */ /* 0x001fe20008000f00 */
[----:B------:R-:W-:Y:S01]  /*0200*/  IMAD.U32 R5, RZ, RZ, UR5 ;  /* 0x00000005ff057e24 */ /* 0x000fe2000f8e00ff */
[----:B--23--:R1:W-:Y:S06]  /*0210*/  STL [R1], R0 ;  /* 0x0000000001007387 */ /* 0x00c3ec0000100800 */
[----:B------:R-:W-:-:S07]  /*0220*/  LEPC R20, `(.L_x_1) ;  /* 0x000000001014794e */ /* 0x000fce0000000000 */
[----:B-1----:R-:W-:Y:S05]  /*0230*/  CALL.ABS.NOINC R8 ;  /* 0x0000000008007343 */ /* 0x002fea0003c00000 */
.L_x_1:
[----:B------:R-:W2:Y:S01]  /*0240*/  LDG.E R0, desc[UR36][R16.64+-0x1c] ;  /* 0xffffe42410007981 */ /* 0x000ea2000c1e1900 */
[----:B------:R0:W1:Y:S01]  /*0250*/  LDC.64 R8, c[0x4][R22] ;  /* 0x0100000016087b82 */ /* 0x0000620000000a00 */
[----:B------:R-:W3:Y:S01]  /*0260*/  LDCU.64 UR4, c[0x4][0x8] ;  /* 0x01000100ff0477ac */ /* 0x000ee20008000a00 */
[----:B------:R-:W-:Y:S02]  /*0270*/  IMAD.MOV.U32 R6, RZ, RZ, R18 ;  /* 0x000000ffff067224 */ /* 0x000fe400078e0012 */
[----:B------:R-:W-:Y:S01]  /*0280*/  IMAD.MOV.U32 R7, RZ, RZ, R2 ;  /* 0x000000ffff077224 */ /* 0x000fe200078e0002 */
[----:B---3--:R-:W-:Y:S01]  /*0290*/  MOV R4, UR4 ;  /* 0x0000000400047c02 */ /* 0x008fe20008000f00 */
[----:B------:R-:W-:Y:S01]  /*02a0*/  IMAD.U32 R5, RZ, RZ, UR5 ;  /* 0x00000005ff057e24 */ /* 0x000fe2000f8e00ff */
[----:B-12---:R0:W-:Y:S06]  /*02b0*/  STL [R1], R0 ;  /* 0x0000000001007387 */ /* 0x0061ec0000100800 */
[----:B------:R-:W-:-:S07]  /*02c0*/  LEPC R20, `(.L_x_2) ;  /* 0x000000001014794e */ /* 0x000fce0000000000 */
[----:B0-----:R-:W-:Y:S05]  /*02d0*/  CALL.ABS.NOINC R8 ;  /* 0x0000000008007343 */ /* 0x001fea0003c00000 */
.L_x_2:
[----:B------:R-:W2:Y:S01]  /*02e0*/  LDG.E R0, desc[UR36][R16.64+-0x18] ;  /* 0xffffe82410007981 */ /* 0x000ea2000c1e1900 */
[----:B------:R0:W1:Y:S01]  /*02f0*/  LDC.64 R8, c[0x4][R22] ;  /* 0x0100000016087b82 */ /* 0x0000620000000a00 */
[----:B------:R-:W3:Y:S01]  /*0300*/  LDCU.64 UR4, c[0x4][0x8] ;  /* 0x01000100ff0477ac */ /* 0x000ee20008000a00 */
[----:B------:R-:W-:Y:S01]  /*0310*/  IMAD.MOV.U32 R6, RZ, RZ, R18 ;  /* 0x000000ffff067224 */ /* 0x000fe200078e0012 */
[----:B------:R-:W-:Y:S02]  /*0320*/  MOV R7, R2 ;  /* 0x0000000200077202 */ /* 0x000fe40000000f00 */
[----:B---3--:R-:W-:Y:S01]  /*0330*/  MOV R4, UR4 ;  /* 0x0000000400047c02 */ /* 0x008fe20008000f00 */
[----:B------:R-:W-:Y:S01]  /*0340*/  IMAD.U32 R5, RZ, RZ, UR5 ;  /* 0x00000005ff057e24 */ /* 0x000fe2000f8e00ff */
[----:B-12---:R0:W-:Y:S06]  /*0350*/  STL [R1], R0 ;  /* 0x0000000001007387 */ /* 0x0061ec0000100800 */
[----:B------:R-:W-:-:S07]  /*0360*/  LEPC R20, `(.L_x_3) ;  /* 0x000000001014794e */ /* 0x000fce0000000000 */
[----:B0-----:R-:W-:Y:S05]  /*0370*/  CALL.ABS.NOINC R8 ;  /* 0x0000000008007343 */ /* 0x001fea0003c00000 */
.L_x_3:
[----:B------:R-:W2:Y:S01]  /*0380*/  LDG.E R0, desc[UR36][R16.64+-0x14] ;  /* 0xffffec2410007981 */ /* 0x000ea2000c1e1900 */
[----:B------:R0:W1:Y:S01]  /*0390*/  LDC.64 R8, c[0x4][R22] ;  /* 0x0100000016087b82 */ /* 0x0000620000000a00 */
[----:B------:R-:W3:Y:S01]  /*03a0*/  LDCU.64 UR4, c[0x4][0x8] ;  /* 0x01000100ff0477ac */ /* 0x000ee20008000a00 */
[----:B------:R-:W-:Y:S01]  /*03b0*/  MOV R6, R18 ;  /* 0x0000001200067202 */ /* 0x000fe20000000f00 */
[----:B------:R-:W-:Y:S02]  /*03c0*/  IMAD.MOV.U32 R7, RZ, RZ, R2 ;  /* 0x000000ffff077224 */ /* 0x000fe400078e0002 */
[----:B---3--:R-:W-:Y:S02]  /*03d0*/  IMAD.U32 R4, RZ, RZ, UR4 ;  /* 0x00000004ff047e24 */ /* 0x008fe4000f8e00ff */
[----:B------:R-:W-:Y:S01]  /*03e0*/  IMAD.U32 R5, RZ, RZ, UR5 ;  /* 0x00000005ff057e24 */ /* 0x000fe2000f8e00ff */
[----:B-12---:R0:W-:Y:S06]  /*03f0*/  STL [R1], R0 ;  /* 0x0000000001007387 */ /* 0x0061ec0000100800 */
[----:B------:R-:W-:-:S07]  /*0400*/  LEPC R20, `(.L_x_4) ;  /* 0x000000001014794e */ /* 0x000fce0000000000 */
[----:B0-----:R-:W-:Y:S05]  /*0410*/  CALL.ABS.NOINC R8 ;  /* 0x0000000008007343 */ /* 0x001fea0003c00000 */
.L_x_4:
[----:B------:R-:W2:Y:S01]  /*0420*/  LDG.E R0, desc[UR36][R16.64+-0x10] ;  /* 0xfffff02410007981 */ /* 0x000ea2000c1e1900 */
[----:B------:R0:W1:Y:S01]  /*0430*/  LDC.64 R8, c[0x4][R22] ;  /* 0x0100000016087b82 */ /* 0x0000620000000a00 */
[----:B------:R-:W3:Y:S01]  /*0440*/  LDCU.64 UR4, c[0x4][0x8] ;  /* 0x01000100ff0477ac */ /* 0x000ee20008000a00 */
[----:B------:R-:W-:Y:S02]  /*0450*/  IMAD.MOV.U32 R6, RZ, RZ, R18 ;  /* 0x000000ffff067224 */ /* 0x000fe400078e0012 */
[----:B------:R-:W-:Y:S02]  /*0460*/  IMAD.MOV.U32 R7, RZ, RZ, R2 ;  /* 0x000000ffff077224 */ /* 0x000fe400078e0002 */
[----:B---3--:R-:W-:Y:S01]  /*0470*/  IMAD.U32 R4, RZ, RZ, UR4 ;  /* 0x00000004ff047e24 */ /* 0x008fe2000f8e00ff */
[----:B------:R-:W-:Y:S01]  /*0480*/  MOV R5, UR5 ;  /* 0x0000000500057c02 */ /* 0x000fe20008000f00 */
[----:B-12---:R0:W-:Y:S06]  /*0490*/  STL [R1], R0 ;  /* 0x0000000001007387 */ /* 0x0061ec0000100800 */
[----:B------:R-:W-:-:S07]  /*04a0*/  LEPC R20, `(.L_x_5) ;  /* 0x000000001014794e */ /* 0x000fce0000000000 */
[----:B0-----:R-:W-:Y:S05]  /*04b0*/  CALL.ABS.NOINC R8 ;  /* 0x0000000008007343 */ /* 0x001fea0003c00000 */
.L_x_5:
        /* <DEDUP_REMOVED lines=10> */
.L_x_6:
        /* <DEDUP_REMOVED lines=10> */
.L_x_7:
        /* <DEDUP_REMOVED lines=10> */
.L_x_8:
        /* <DEDUP_REMOVED lines=10> */
.L_x_9:
        /* <DEDUP_REMOVED lines=10> */
.L_x_10:
        /* <DEDUP_REMOVED lines=10> */
.L_x_11:
        /* <DEDUP_REMOVED lines=10> */
.L_x_12:
        /* <DEDUP_REMOVED lines=10> */
.L_x_13:
        /* <DEDUP_REMOVED lines=10> */
.L_x_14:
        /* <DEDUP_REMOVED lines=10> */
.L_x_15:
        /* <DEDUP_REMOVED lines=10> */
.L_x_16:
[----:B------:R-:W-:Y:S02]  /*0ba0*/  ISETP.NE.AND P6, PT, R25, RZ, PT ;  /* 0x000000ff1900720c */ /* 0x000fe40003fc5270 */
[----:B------:R-:W-:-:S05]  /*0bb0*/  IADD3 R16, P0, PT, R16, 0x40, RZ ;  /* 0x0000004010107810 */ /* 0x000fca0007f1e0ff */
[----:B------:R-:W-:-:S06]  /*0bc0*/  IMAD.X R17, RZ, RZ, R17, P0 ;  /* 0x000000ffff117224 */ /* 0x000fcc00000e0611 */
[----:B------:R-:W-:Y:S05]  /*0bd0*/  @P6 BRA `(.L_x_17) ;  /* 0xfffffff400606947 */ /* 0x000fea000383ffff */
[----:B------:R-:W-:Y:S05]  /*0be0*/  BSYNC.RECONVERGENT B6 ;  /* 0x0000000000067941 */ /* 0x000fea0003800200 */
.L_x_0:
[----:B------:R-:W-:-:S13]  /*0bf0*/  ISETP.NE.AND P0, PT, R24, RZ, PT ;  /* 0x000000ff1800720c */ /* 0x000fda0003f05270 */
[----:B0-----:R-:W-:Y:S05]  /*0c00*/  @!P0 EXIT ;  /* 0x000000000000894d */ /* 0x001fea0003800000 */
[----:B------:R-:W0:Y:S01]  /*0c10*/  LDC R23, c[0x0][0x380] ;  /* 0x0000e000ff177b82 */ /* 0x000e220000000800 */
[----:B------:R-:W-:Y:S02]  /*0c20*/  ISETP.GE.U32.AND P0, PT, R24, 0x8, PT ;  /* 0x000000081800780c */ /* 0x000fe40003f06070 */
[----:B0-----:R-:W-:-:S11]  /*0c30*/  LOP3.LUT R23, R23, 0x7, RZ, 0xc0, !PT ;  /* 0x0000000717177812 */ /* 0x001fd600078ec0ff */
[----:B------:R-:W-:Y:S05]  /*0c40*/  @!P0 BRA `(.L_x_18) ;  /* 0x0000000400508947 */ /* 0x000fea0003800000 */
[----:B------:R-:W0:Y:S01]  /*0c50*/  LDC.64 R16, c[0x0][0x388] ;  /* 0x0000e200ff107b82 */ /* 0x000e220000000a00 */
[----:B------:R-:W-:Y:S01]  /*0c60*/  MOV R22, 0x0 ;  /* 0x0000000000167802 */ /* 0x000fe20000000f00 */
[----:B------:R-:W1:Y:S01]  /*0c70*/  LDCU.64 UR4, c[0x4][0x8] ;  /* 0x01000100ff0477ac */ /* 0x000e620008000a00 */
[----:B0-----:R-:W-:-:S05]  /*0c80*/  IMAD.WIDE.U32 R16, R19, 0x4, R16 ;  /* 0x0000000413107825 */ /* 0x001fca00078e0010 */
[----:B------:R-:W2:Y:S01]  /*0c90*/  LDG.E R0, desc[UR36][R16.64] ;  /* 0x0000002410007981 */ /* 0x000ea2000c1e1900 */
[----:B------:R0:W3:Y:S01]  /*0ca0*/  LDC.64 R8, c[0x4][R22] ;  /* 0x0100000016087b82 */ /* 0x0000e20000000a00 */
[----:B-1----:R-:W-:Y:S01]  /*0cb0*/  MOV R4, UR4 ;  /* 0x0000000400047c02 */ /* 0x002fe20008000f00 */
[----:B------:R-:W-:Y:S01]  /*0cc0*/  IMAD.U32 R5, RZ, RZ, UR5 ;  /* 0x00000005ff057e24 */ /* 0x000fe2000f8e00ff */
[----:B------:R-:W-:Y:S01]  /*0cd0*/  MOV R7, R2 ;  /* 0x0000000200077202 */ /* 0x000fe20000000f00 */
[----:B------:R-:W-:Y:S01]  /*0ce0*/  IMAD.MOV.U32 R6, RZ, RZ, R18 ;  /* 0x000000ffff067224 */ /* 0x000fe200078e0012 */
[----:B--23--:R0:W-:Y:S06]  /*0cf0*/  STL [R1], R0 ;  /* 0x0000000001007387 */ /* 0x00c1ec0000100800 */
[----:B------:R-:W-:-:S07]  /*0d00*/  LEPC R20, `(.L_x_19) ;  /* 0x000000001014794e */ /* 0x000fce0000000000 */
[----:B0-----:R-:W-:Y:S05]  /*0d10*/  CALL.ABS.NOINC R8 ;  /* 0x0000000008007343 */ /* 0x001fea0003c00000 */
.L_x_19:
        /* <DEDUP_REMOVED lines=10> */
.L_x_20:
        /* <DEDUP_REMOVED lines=10> */
.L_x_21:
        /* <DEDUP_REMOVED lines=10> */
.L_x_22:
        /* <DEDUP_REMOVED lines=10> */
.L_x_23:
        /* <DEDUP_REMOVED lines=10> */
.L_x_24:
        /* <DEDUP_REMOVED lines=10> */
.L_x_25:
        /* <DEDUP_REMOVED lines=10> */
.L_x_26:
[----:B------:R-:W-:-:S07]  /*1180*/  VIADD R19, R19, 0x8 ;  /* 0x0000000813137836 */ /* 0x000fce0000000000 */
.L_x_18:
[----:B------:R-:W-:-:S13]  /*1190*/  ISETP.NE.AND P0, PT, R23, RZ, PT ;  /* 0x000000ff1700720c */ /* 0x000fda0003f05270 */
[----:B------:R-:W-:Y:S05]  /*11a0*/  @!P0 EXIT ;  /* 0x000000000000894d */ /* 0x000fea0003800000 */
        /* <DEDUP_REMOVED lines=17> */
.L_x_28:
        /* <DEDUP_REMOVED lines=10> */
.L_x_29:
        /* <DEDUP_REMOVED lines=10> */
.L_x_30:
        /* <DEDUP_REMOVED lines=10> */
.L_x_31:
[----:B------:R-:W-:-:S07]  /*14a0*/  VIADD R19, R19, 0x4 ;  /* 0x0000000413137836 */ /* 0x000fce0000000000 */
.L_x_27:
[----:B------:R-:W-:-:S13]  /*14b0*/  ISETP.NE.AND P0, PT, R23, RZ, PT ;  /* 0x000000ff1700720c */ /* 0x000fda0003f05270 */
[----:B------:R-:W-:Y:S05]  /*14c0*/  @!P0 EXIT ;  /* 0x000000000000894d */ /* 0x000fea0003800000 */
[----:B------:R-:W0:Y:S01]  /*14d0*/  LDC.64 R16, c[0x0][0x388] ;  /* 0x0000e200ff107b82 */ /* 0x000e220000000a00 */
[----:B------:R-:W-:Y:S02]  /*14e0*/  IMAD.MOV R23, RZ, RZ, -R23 ;  /* 0x000000ffff177224 */ /* 0x000fe400078e0a17 */
[----:B0-----:R-:W-:-:S07]  /*14f0*/  IMAD.WIDE.U32 R16, R19, 0x4, R16 ;  /* 0x0000000413107825 */ /* 0x001fce00078e0010 */
.L_x_33:
[----:B------:R-:W-:Y:S01]  /*1500*/  MOV R10, R16 ;  /* 0x00000010000a7202 */ /* 0x000fe20000000f00 */
[----:B------:R-:W-:Y:S01]  /*1510*/  IMAD.MOV.U32 R11, RZ, RZ, R17 ;  /* 0x000000ffff0b7224 */ /* 0x000fe200078e0011 */
[----:B------:R-:W-:Y:S01]  /*1520*/  MOV R8, 0x0 ;  /* 0x0000000000087802 */ /* 0x000fe20000000f00 */
[----:B------:R-:W0:Y:S03]  /*1530*/  LDCU.64 UR4, c[0x4][0x8] ;  /* 0x01000100ff0477ac */ /* 0x000e260008000a00 */
[----:B------:R-:W2:Y:S01]  /*1540*/  LDG.E R0, desc[UR36][R10.64] ;  /* 0x000000240a007981 */ /* 0x000ea2000c1e1900 */
[----:B------:R-:W-:Y:S01]  /*1550*/  VIADD R23, R23, 0x1 ;  /* 0x0000000117177836 */ /* 0x000fe20000000000 */
[----:B------:R-:W1:Y:S01]  /*1560*/  LDC.64 R8, c[0x4][R8] ;  /* 0x0100000008087b82 */ /* 0x000e620000000a00 */
[----:B------:R-:W-:Y:S01]  /*1570*/  IMAD.MOV.U32 R6, RZ, RZ, R18 ;  /* 0x000000ffff067224 */ /* 0x000fe200078e0012 */
[----:B------:R-:W-:-:S02]  /*1580*/  MOV R7, R2 ;  /* 0x0000000200077202 */ /* 0x000fc40000000f00 */
[----:B------:R-:W-:-:S04]  /*1590*/  ISETP.NE.AND P0, PT, R23, RZ, PT ;  /* 0x000000ff1700720c */ /* 0x000fc80003f05270 */
[----:B------:R-:W-:Y:S02]  /*15a0*/  P2R R19, PR, RZ, 0x1 ;  /* 0x00000001ff137803 */ /* 0x000fe40000000000 */
[----:B0-----:R-:W-:Y:S01]  /*15b0*/  MOV R4, UR4 ;  /* 0x0000000400047c02 */ /* 0x001fe20008000f00 */
[----:B------:R-:W-:Y:S01]  /*15c0*/  IMAD.U32 R5, RZ, RZ, UR5 ;  /* 0x00000005ff057e24 */ /* 0x000fe2000f8e00ff */
[----:B-12---:R0:W-:Y:S06]  /*15d0*/  STL [R1], R0 ;  /* 0x0000000001007387 */ /* 0x0061ec0000100800 */
[----:B------:R-:W-:-:S07]  /*15e0*/  LEPC R20, `(.L_x_32) ;  /* 0x000000001014794e */ /* 0x000fce0000000000 */
[----:B0-----:R-:W-:Y:S05]  /*15f0*/  CALL.ABS.NOINC R8 ;  /* 0x0000000008007343 */ /* 0x001fea0003c00000 */
.L_x_32:
[----:B------:R-:W-:Y:S02]  /*1600*/  ISETP.NE.AND P6, PT, R19, RZ, PT ;  /* 0x000000ff1300720c */ /* 0x000fe40003fc5270 */
[----:B------:R-:W-:-:S05]  /*1610*/  IADD3 R16, P0, PT, R16, 0x4, RZ ;  /* 0x0000000410107810 */ /* 0x000fca0007f1e0ff */
[----:B------:R-:W-:-:S06]  /*1620*/  IMAD.X R17, RZ, RZ, R17, P0 ;  /* 0x000000ffff117224 */ /* 0x000fcc00000e0611 */
[----:B------:R-:W-:Y:S05]  /*1630*/  @P6 BRA `(.L_x_33) ;  /* 0xfffffffc00b06947 */ /* 0x000fea000383ffff */
[----:B------:R-:W-:Y:S05]  /*1640*/  EXIT ;  /* 0x000000000000794d */ /* 0x000fea0003800000 */
.L_x_34:
[----:B------:R-:W-:-:S00]  /*1650*/  BRA `(.L_x_34) ;  /* 0xfffffffc00fc7947 */ /* 0x000fc0000383ffff */
[----:B------:R-:W-:-:S00]  /*1660*/  NOP ;  /* 0x0000000000007918 */ /* 0x000fc00000000000 */
        /* <DEDUP_REMOVED lines=9> */
.L_x_35:


//--------------------- .nv.global.init           --------------------------
	.section	.nv.global.init,"aw",@progbits
.nv.global.init:
	.type		$str,@object
	.size		$str,(.L_0 - $str)
$str:
        /*0000*/ 	.byte	0x25, 0x64, 0x0a, 0x00
.L_0:


//--------------------- .nv.shared.reserved.0     --------------------------
	.section	.nv.shared.reserved.0,"aw",@nobits
	.weak		__nv_reservedSMEM_offset_0_alias
	.size		__nv_reservedSMEM_offset_0_alias, 0, 64
	.other		__nv_reservedSMEM_offset_0_alias,@"STO_CUDA_RESERVED_SHARED STV_DEFAULT"
__nv_reservedSMEM_offset_0_alias:
	.zero		0
	.zero		64


//--------------------- .nv.constant0._Z13findMinValuesiPi --------------------------
	.section	.nv.constant0._Z13findMinValuesiPi,"a",@progbits
	.sectionflags	@""
	.align	4
.nv.constant0._Z13findMinValuesiPi:
	.zero		912


//--------------------- SYMBOLS --------------------------

	.type		.nv.reservedSmem.offset0,@object
	.size		.nv.reservedSmem.offset0,0x4
	.type		vprintf,@function
